//
// Generated by NVIDIA NVVM Compiler
//
// Compiler Build ID: CL-36424714
// Cuda compilation tools, release 13.0, V13.0.88
// Based on NVVM 20.0.0
//

.version 9.0
.target sm_100
.address_size 64

	// .globl	_Z8kernel_0P9intfield1S_

.visible .entry _Z8kernel_0P9intfield1S_(
	.param .u64 .ptr .align 1 _Z8kernel_0P9intfield1S__param_0,
	.param .align 8 .b8 _Z8kernel_0P9intfield1S__param_1[16]
)
{
	.reg .b32 	%r<10>;
	.reg .b64 	%rd<10>;

	ld.param.u64 	%rd1, [_Z8kernel_0P9intfield1S__param_1];
	ld.param.u64 	%rd2, [_Z8kernel_0P9intfield1S__param_0];
	cvta.to.global.u64 	%rd3, %rd2;
	cvta.to.global.u64 	%rd4, %rd1;
	mov.u32 	%r1, %tid.x;
	mov.u32 	%r2, %ctaid.x;
	mov.u32 	%r3, %ntid.x;
	mad.lo.s32 	%r4, %r2, %r3, %r1;
	ld.global.u32 	%r5, [%rd3+8];
	rem.u32 	%r6, %r4, %r5;
	mul.wide.s32 	%rd5, %r6, 4;
	add.s64 	%rd6, %rd4, %rd5;
	ld.global.u32 	%r7, [%rd6];
	ld.global.u64 	%rd7, [%rd3];
	cvta.to.global.u64 	%rd8, %rd7;
	add.s64 	%rd9, %rd8, %rd5;
	ld.global.u32 	%r8, [%rd9];
	add.s32 	%r9, %r8, %r7;
	st.global.u32 	[%rd9], %r9;
	ret;

}


// ===== COMPILED SASS (sm_100) =====

	.target	sm_100

	.elftype	@"ET_EXEC"


//--------------------- .note.nv.tkinfo           --------------------------
	.section	.note.nv.tkinfo,"",@"SHT_NOTE"
	.sectionflags	@"SHF_NOTE_NV_TKINFO"
	.tkinfo
        /*0018*/ 	.word	0x00000002
        /*0030*/ 	.string	""
        /*0030*/ 	.string	"ptxas"
        /*0030*/ 	.string	"Cuda compilation tools, release 13.0, V13.0.88"
        /*0030*/ 	.string	"Build cuda_13.0.r13.0/compiler.36424714_0"
        /*0030*/ 	.string	"-arch sm_100 -m 64 "



//--------------------- .note.nv.cuinfo           --------------------------
	.section	.note.nv.cuinfo,"",@"SHT_NOTE"
	.sectionflags	@"SHF_NOTE_NV_CUINFO"
        /*0018*/ 	.short	0x0002
        /*001a*/ 	.short	0x0064
        /*001c*/ 	.short	0x0082
	.zero		2


//--------------------- .nv.info                  --------------------------
	.section	.nv.info,"",@"SHT_CUDA_INFO"
	.align	4


	//----- nvinfo : EIATTR_REGCOUNT
	.align		4
        /*0000*/ 	.byte	0x04, 0x2f
        /*0002*/ 	.short	(.L_1 - .L_0)
	.align		4
.L_0:
        /*0004*/ 	.word	index@(_Z8kernel_0P9intfield1S_)
        /*0008*/ 	.word	0x00000010


	//----- nvinfo : EIATTR_FRAME_SIZE
	.align		4
.L_1:
        /*000c*/ 	.byte	0x04, 0x11
        /*000e*/ 	.short	(.L_3 - .L_2)
	.align		4
.L_2:
        /*0010*/ 	.word	index@(_Z8kernel_0P9intfield1S_)
        /*0014*/ 	.word	0x00000000


	//----- nvinfo : EIATTR_MIN_STACK_SIZE
	.align		4
.L_3:
        /*0018*/ 	.byte	0x04, 0x12
        /*001a*/ 	.short	(.L_5 - .L_4)
	.align		4
.L_4:
        /*001c*/ 	.word	index@(_Z8kernel_0P9intfield1S_)
        /*0020*/ 	.word	0x00000000
.L_5:


//--------------------- .nv.compat                --------------------------
	.section	.nv.compat,"",@"SHT_CUDA_COMPAT_INFO"
	.align	4
        /*0000*/ 	.byte	0x02, 0x09, 0x00, 0x00, 0x02, 0x02, 0x01, 0x00, 0x02, 0x05, 0x05, 0x00, 0x03, 0x07, 0x01, 0x01
        /*0010*/ 	.byte	0x02, 0x03, 0x00, 0x00, 0x02, 0x06, 0x01, 0x00, 0x04, 0x0b, 0x08, 0x00, 0x09, 0x00, 0x00, 0x00
        /*0020*/ 	.byte	0x00, 0x00, 0x00, 0x00


//--------------------- .nv.info._Z8kernel_0P9intfield1S_ --------------------------
	.section	.nv.info._Z8kernel_0P9intfield1S_,"",@"SHT_CUDA_INFO"
	.sectionflags	@""
	.align	4


	//----- nvinfo : EIATTR_CUDA_API_VERSION
	.align		4
        /*0000*/ 	.byte	0x04, 0x37
        /*0002*/ 	.short	(.L_7 - .L_6)
.L_6:
        /*0004*/ 	.word	0x00000082


	//----- nvinfo : EIATTR_KPARAM_INFO
	.align		4
.L_7:
        /*0008*/ 	.byte	0x04, 0x17
        /*000a*/ 	.short	(.L_9 - .L_8)
.L_8:
        /*000c*/ 	.word	0x00000000
        /*0010*/ 	.short	0x0001
        /*0012*/ 	.short	0x0008
        /*0014*/ 	.byte	0x00, 0xf0, 0x41, 0x00


	//----- nvinfo : EIATTR_KPARAM_INFO
	.align		4
.L_9:
        /*0018*/ 	.byte	0x04, 0x17
        /*001a*/ 	.short	(.L_11 - .L_10)
.L_10:
        /*001c*/ 	.word	0x00000000
        /*0020*/ 	.short	0x0000
        /*0022*/ 	.short	0x0000
        /*0024*/ 	.byte	0x00, 0xf5, 0x21, 0x00


	//----- nvinfo : EIATTR_SPARSE_MMA_MASK
	.align		4
.L_11:
        /*0028*/ 	.byte	0x03, 0x50
        /*002a*/ 	.short	0x0000


	//----- nvinfo : EIATTR_MAXREG_COUNT
	.align		4
        /*002c*/ 	.byte	0x03, 0x1b
        /*002e*/ 	.short	0x00ff


	//----- nvinfo : EIATTR_MERCURY_ISA_VERSION
	.align		4
        /*0030*/ 	.byte	0x03, 0x5f
        /*0032*/ 	.short	0x0101


	//----- nvinfo : EIATTR_VRC_CTA_INIT_COUNT
	.align		4
        /*0034*/ 	.byte	0x02, 0x4a
	.zero		1
	.zero		1


	//----- nvinfo : EIATTR_EXIT_INSTR_OFFSETS
	.align		4
        /*0038*/ 	.byte	0x04, 0x1c
        /*003a*/ 	.short	(.L_13 - .L_12)


	//   ....[0]....
.L_12:
        /*003c*/ 	.word	0x00000210


	//----- nvinfo : EIATTR_CBANK_PARAM_SIZE
	.align		4
.L_13:
        /*0040*/ 	.byte	0x03, 0x19
        /*0042*/ 	.short	0x0018


	//----- nvinfo : EIATTR_PARAM_CBANK
	.align		4
        /*0044*/ 	.byte	0x04, 0x0a
        /*0046*/ 	.short	(.L_15 - .L_14)
	.align		4
.L_14:
        /*0048*/ 	.word	index@(.nv.constant0._Z8kernel_0P9intfield1S_)
        /*004c*/ 	.short	0x0380
        /*004e*/ 	.short	0x0018


	//----- nvinfo : EIATTR_SW_WAR
	.align		4
.L_15:
        /*0050*/ 	.byte	0x04, 0x36
        /*0052*/ 	.short	(.L_17 - .L_16)
.L_16:
        /*0054*/ 	.word	0x00000008
.L_17:


//--------------------- .nv.callgraph             --------------------------
	.section	.nv.callgraph,"",@"SHT_CUDA_CALLGRAPH"
	.align	4
	.sectionentsize	8
	.align		4
        /*0000*/ 	.word	0x00000000
	.align		4
        /*0004*/ 	.word	0xffffffff
	.align		4
        /*0008*/ 	.word	0x00000000
	.align		4
        /*000c*/ 	.word	0xfffffffe
	.align		4
        /*0010*/ 	.word	0x00000000
	.align		4
        /*0014*/ 	.word	0xfffffffd
	.align		4
        /*0018*/ 	.word	0x00000000
	.align		4
        /*001c*/ 	.word	0xfffffffc


//--------------------- .text._Z8kernel_0P9intfield1S_ --------------------------
	.section	.text._Z8kernel_0P9intfield1S_,"ax",@progbits
	.align	128
        .global         _Z8kernel_0P9intfield1S_
        .type           _Z8kernel_0P9intfield1S_,@function
        .size           _Z8kernel_0P9intfield1S_,(.L_x_1 - _Z8kernel_0P9intfield1S_)
        .other          _Z8kernel_0P9intfield1S_,@"STO_CUDA_ENTRY STV_DEFAULT"
_Z8kernel_0P9intfield1S_:
.text._Z8kernel_0P9intfield1S_:
[----:B------:R-:W-:Y:S08]  /*0000*/  LDC R1, c[0x0][0x37c] ;  /* 0x0000df00ff017b82 */ /* 0x000ff00000000800 */
[----:B------:R-:W0:Y:S01]  /*0010*/  LDC.64 R4, c[0x0][0x380] ;  /* 0x0000e000ff047b82 */ /* 0x000e220000000a00 */
[----:B------:R-:W0:Y:S02]  /*0020*/  LDCU.64 UR4, c[0x0][0x358] ;  /* 0x00006b00ff0477ac */ /* 0x000e240008000a00 */
[----:B0-----:R-:W2:Y:S04]  /*0030*/  LDG.E R9, desc[UR4][R4.64+0x8] ;  /* 0x0000080404097981 */ /* 0x001ea8000c1e1900 */
[----:B------:R0:W3:Y:S01]  /*0040*/  LDG.E.64 R2, desc[UR4][R4.64] ;  /* 0x0000000404027981 */ /* 0x0000e2000c1e1b00 */
[----:B------:R-:W1:Y:S01]  /*0050*/  S2UR UR6, SR_CTAID.X ;  /* 0x00000000000679c3 */ /* 0x000e620000002500 */
[----:B------:R-:W1:Y:S07]  /*0060*/  S2R R8, SR_TID.X ;  /* 0x0000000000087919 */ /* 0x000e6e0000002100 */
[----:B------:R-:W1:Y:S08]  /*0070*/  LDC R11, c[0x0][0x360] ;  /* 0x0000d800ff0b7b82 */ /* 0x000e700000000800 */
[----:B0-----:R-:W0:Y:S01]  /*0080*/  LDC.64 R4, c[0x0][0x388] ;  /* 0x0000e200ff047b82 */ /* 0x001e220000000a00 */
[----:B--2---:R-:W2:Y:S01]  /*0090*/  I2F.U32.RP R0, R9 ;  /* 0x0000000900007306 */ /* 0x004ea20000209000 */
[----:B------:R-:W-:-:S02]  /*00a0*/  IADD3 R13, PT, PT, RZ, -R9, RZ ;  /* 0x80000009ff0d7210 */ /* 0x000fc40007ffe0ff */
[----:B------:R-:W-:-:S05]  /*00b0*/  ISETP.NE.U32.AND P1, PT, R9, RZ, PT ;  /* 0x000000ff0900720c */ /* 0x000fca0003f25070 */
[----:B--2---:R-:W2:Y:S02]  /*00c0*/  MUFU.RCP R0, R0 ;  /* 0x0000000000007308 */ /* 0x004ea40000001000 */
[----:B--2---:R-:W-:Y:S01]  /*00d0*/  IADD3 R6, PT, PT, R0, 0xffffffe, RZ ;  /* 0x0ffffffe00067810 */ /* 0x004fe20007ffe0ff */
[----:B-1----:R-:W-:-:S05]  /*00e0*/  IMAD R0, R11, UR6, R8 ;  /* 0x000000060b007c24 */ /* 0x002fca000f8e0208 */
[----:B------:R1:W2:Y:S02]  /*00f0*/  F2I.FTZ.U32.TRUNC.NTZ R7, R6 ;  /* 0x0000000600077305 */ /* 0x0002a4000021f000 */
[----:B-1----:R-:W-:Y:S02]  /*0100*/  IMAD.MOV.U32 R6, RZ, RZ, RZ ;  /* 0x000000ffff067224 */ /* 0x002fe400078e00ff */
[----:B--2---:R-:W-:-:S04]  /*0110*/  IMAD R13, R13, R7, RZ ;  /* 0x000000070d0d7224 */ /* 0x004fc800078e02ff */
[----:B------:R-:W-:-:S06]  /*0120*/  IMAD.HI.U32 R7, R7, R13, R6 ;  /* 0x0000000d07077227 */ /* 0x000fcc00078e0006 */
[----:B------:R-:W-:-:S05]  /*0130*/  IMAD.HI.U32 R7, R7, R0, RZ ;  /* 0x0000000007077227 */ /* 0x000fca00078e00ff */
[----:B------:R-:W-:-:S05]  /*0140*/  IADD3 R7, PT, PT, -R7, RZ, RZ ;  /* 0x000000ff07077210 */ /* 0x000fca0007ffe1ff */
[----:B------:R-:W-:-:S05]  /*0150*/  IMAD R0, R9, R7, R0 ;  /* 0x0000000709007224 */ /* 0x000fca00078e0200 */
[----:B------:R-:W-:-:S13]  /*0160*/  ISETP.GE.U32.AND P0, PT, R0, R9, PT ;  /* 0x000000090000720c */ /* 0x000fda0003f06070 */
[----:B------:R-:W-:-:S05]  /*0170*/  @P0 IMAD.IADD R0, R0, 0x1, -R9 ;  /* 0x0000000100000824 */ /* 0x000fca00078e0a09 */
[----:B------:R-:W-:-:S13]  /*0180*/  ISETP.GE.U32.AND P0, PT, R0, R9, PT ;  /* 0x000000090000720c */ /* 0x000fda0003f06070 */
[----:B------:R-:W-:Y:S02]  /*0190*/  @P0 IADD3 R0, PT, PT, -R9, R0, RZ ;  /* 0x0000000009000210 */ /* 0x000fe40007ffe1ff */
[----:B------:R-:W-:-:S05]  /*01a0*/  @!P1 LOP3.LUT R0, RZ, R9, RZ, 0x33, !PT ;  /* 0x00000009ff009212 */ /* 0x000fca00078e33ff */
[----:B0-----:R-:W-:-:S04]  /*01b0*/  IMAD.WIDE R4, R0, 0x4, R4 ;  /* 0x0000000400047825 */ /* 0x001fc800078e0204 */
[----:B---3--:R-:W-:Y:S02]  /*01c0*/  IMAD.WIDE R2, R0, 0x4, R2 ;  /* 0x0000000400027825 */ /* 0x008fe400078e0202 */
[----:B------:R-:W2:Y:S04]  /*01d0*/  LDG.E R4, desc[UR4][R4.64] ;  /* 0x0000000404047981 */ /* 0x000ea8000c1e1900 */
[----:B------:R-:W2:Y:S02]  /*01e0*/  LDG.E R7, desc[UR4][R2.64] ;  /* 0x0000000402077981 */ /* 0x000ea4000c1e1900 */
[----:B--2---:R-:W-:-:S05]  /*01f0*/  IADD3 R7, PT, PT, R4, R7, RZ ;  /* 0x0000000704077210 */ /* 0x004fca0007ffe0ff */
[----:B------:R-:W-:Y:S01]  /*0200*/  STG.E desc[UR4][R2.64], R7 ;  /* 0x0000000702007986 */ /* 0x000fe2000c101904 */
[----:B------:R-:W-:Y:S05]  /*0210*/  EXIT ;  /* 0x000000000000794d */ /* 0x000fea0003800000 */
.L_x_0:
[----:B------:R-:W-:-:S00]  /*0220*/  BRA `(.L_x_0) ;  /* 0xfffffffc00fc7947 */ /* 0x000fc0000383ffff */
[----:B------:R-:W-:-:S00]  /*0230*/  NOP ;  /* 0x0000000000007918 */ /* 0x000fc00000000000 */
        /* <DEDUP_REMOVED lines=12> */
.L_x_1:


//--------------------- .nv.shared.reserved.0     --------------------------
	.section	.nv.shared.reserved.0,"aw",@nobits
	.weak		__nv_reservedSMEM_offset_0_alias
	.size		__nv_reservedSMEM_offset_0_alias, 0, 64
	.other		__nv_reservedSMEM_offset_0_alias,@"STO_CUDA_RESERVED_SHARED STV_DEFAULT"
__nv_reservedSMEM_offset_0_alias:
	.zero		0
	.zero		64


//--------------------- .nv.constant0._Z8kernel_0P9intfield1S_ --------------------------
	.section	.nv.constant0._Z8kernel_0P9intfield1S_,"a",@progbits
	.sectionflags	@""
	.align	4
.nv.constant0._Z8kernel_0P9intfield1S_:
	.zero		920


//--------------------- SYMBOLS --------------------------

	.type		.nv.reservedSmem.offset0,@object
	.size		.nv.reservedSmem.offset0,0x4
